	.headerflags	@"EF_CUDA_TEXMODE_UNIFIED EF_CUDA_64BIT_ADDRESS EF_CUDA_ACCELERATORS EF_CUDA_SM90 EF_CUDA_VIRTUAL_SM(EF_CUDA_SM90)"
	.elftype	@"ET_EXEC"


//--------------------- .nv.info                  --------------------------
	.section	.nv.info,"",@"SHT_CUDA_INFO"
	.align	4


	//----- nvinfo : EIATTR_REGCOUNT
	.align		4
        /*0000*/ 	.byte	0x04, 0x2f
        /*0002*/ 	.short	(.L_3 - .L_2)
	.align		4
.L_2:
        /*0004*/ 	.word	index@(triton_poi_fused__native_batch_norm_legit_no_training_add_mul_sigmoid_12)
        /*0008*/ 	.word	0x00000018


	//----- nvinfo : EIATTR_MIN_STACK_SIZE
	.align		4
.L_3:
        /*000c*/ 	.byte	0x04, 0x12
        /*000e*/ 	.short	(.L_5 - .L_4)
	.align		4
.L_4:
        /*0010*/ 	.word	index@(triton_poi_fused__native_batch_norm_legit_no_training_add_mul_sigmoid_12)
        /*0014*/ 	.word	0x00000000


	//----- nvinfo : EIATTR_FRAME_SIZE
	.align		4
.L_5:
        /*0018*/ 	.byte	0x04, 0x11
        /*001a*/ 	.short	(.L_7 - .L_6)
	.align		4
.L_6:
        /*001c*/ 	.word	index@(triton_poi_fused__native_batch_norm_legit_no_training_add_mul_sigmoid_12)
        /*0020*/ 	.word	0x00000000


	//----- nvinfo : EIATTR_MIN_STACK_SIZE
	.align		4
.L_7:
        /*0024*/ 	.byte	0x04, 0x12
        /*0026*/ 	.short	(.L_9 - .L_8)
	.align		4
.L_8:
        /*0028*/ 	.word	index@(triton_poi_fused__native_batch_norm_legit_no_training_add_mul_sigmoid_12)
        /*002c*/ 	.word	0x00000000
.L_9:


//--------------------- .nv.info.triton_poi_fused__native_batch_norm_legit_no_training_add_mul_sigmoid_12 --------------------------
	.section	.nv.info.triton_poi_fused__native_batch_norm_legit_no_training_add_mul_sigmoid_12,"",@"SHT_CUDA_INFO"
	.sectionflags	@""
	.align	4


	//----- nvinfo : EIATTR_CUDA_API_VERSION
	.align		4
        /*0000*/ 	.byte	0x04, 0x37
        /*0002*/ 	.short	(.L_11 - .L_10)
.L_10:
        /*0004*/ 	.word	0x0000007c


	//----- nvinfo : EIATTR_KPARAM_INFO
	.align		4
.L_11:
        /*0008*/ 	.byte	0x04, 0x17
        /*000a*/ 	.short	(.L_13 - .L_12)
.L_12:
        /*000c*/ 	.word	0x00000000
        /*0010*/ 	.short	0x0007
        /*0012*/ 	.short	0x0038
        /*0014*/ 	.byte	0x00, 0xf0, 0x11, 0x00


	//----- nvinfo : EIATTR_KPARAM_INFO
	.align		4
.L_13:
        /*0018*/ 	.byte	0x04, 0x17
        /*001a*/ 	.short	(.L_15 - .L_14)
.L_14:
        /*001c*/ 	.word	0x00000000
        /*0020*/ 	.short	0x0006
        /*0022*/ 	.short	0x0030
        /*0024*/ 	.byte	0x00, 0xf4, 0x21, 0x00


	//----- nvinfo : EIATTR_KPARAM_INFO
	.align		4
.L_15:
        /*0028*/ 	.byte	0x04, 0x17
        /*002a*/ 	.short	(.L_17 - .L_16)
.L_16:
        /*002c*/ 	.word	0x00000000
        /*0030*/ 	.short	0x0005
        /*0032*/ 	.short	0x0028
        /*0034*/ 	.byte	0x00, 0xf4, 0x21, 0x00


	//----- nvinfo : EIATTR_KPARAM_INFO
	.align		4
.L_17:
        /*0038*/ 	.byte	0x04, 0x17
        /*003a*/ 	.short	(.L_19 - .L_18)
.L_18:
        /*003c*/ 	.word	0x00000000
        /*0040*/ 	.short	0x0004
        /*0042*/ 	.short	0x0020
        /*0044*/ 	.byte	0x00, 0xf4, 0x21, 0x00


	//----- nvinfo : EIATTR_KPARAM_INFO
	.align		4
.L_19:
        /*0048*/ 	.byte	0x04, 0x17
        /*004a*/ 	.short	(.L_21 - .L_20)
.L_20:
        /*004c*/ 	.word	0x00000000
        /*0050*/ 	.short	0x0003
        /*0052*/ 	.short	0x0018
        /*0054*/ 	.byte	0x00, 0xf4, 0x21, 0x00


	//----- nvinfo : EIATTR_KPARAM_INFO
	.align		4
.L_21:
        /*0058*/ 	.byte	0x04, 0x17
        /*005a*/ 	.short	(.L_23 - .L_22)
.L_22:
        /*005c*/ 	.word	0x00000000
        /*0060*/ 	.short	0x0002
        /*0062*/ 	.short	0x0010
        /*0064*/ 	.byte	0x00, 0xf4, 0x21, 0x00


	//----- nvinfo : EIATTR_KPARAM_INFO
	.align		4
.L_23:
        /*0068*/ 	.byte	0x04, 0x17
        /*006a*/ 	.short	(.L_25 - .L_24)
.L_24:
        /*006c*/ 	.word	0x00000000
        /*0070*/ 	.short	0x0001
        /*0072*/ 	.short	0x0008
        /*0074*/ 	.byte	0x00, 0xf4, 0x21, 0x00


	//----- nvinfo : EIATTR_KPARAM_INFO
	.align		4
.L_25:
        /*0078*/ 	.byte	0x04, 0x17
        /*007a*/ 	.short	(.L_27 - .L_26)
.L_26:
        /*007c*/ 	.word	0x00000000
        /*0080*/ 	.short	0x0000
        /*0082*/ 	.short	0x0000
        /*0084*/ 	.byte	0x00, 0xf4, 0x21, 0x00


	//----- nvinfo : EIATTR_SPARSE_MMA_MASK
	.align		4
.L_27:
        /*0088*/ 	.byte	0x03, 0x50
        /*008a*/ 	.short	0x0000


	//----- nvinfo : EIATTR_MAXREG_COUNT
	.align		4
        /*008c*/ 	.byte	0x03, 0x1b
        /*008e*/ 	.short	0x00ff


	//----- nvinfo : EIATTR_EXIT_INSTR_OFFSETS
	.align		4
        /*0090*/ 	.byte	0x04, 0x1c
        /*0092*/ 	.short	(.L_29 - .L_28)


	//   ....[0]....
.L_28:
        /*0094*/ 	.word	0x00000620


	//   ....[1]....
        /*0098*/ 	.word	0x00000640


	//----- nvinfo : EIATTR_REQNTID
	.align		4
.L_29:
        /*009c*/ 	.byte	0x04, 0x10
        /*009e*/ 	.short	(.L_31 - .L_30)
.L_30:
        /*00a0*/ 	.word	0x00000080
        /*00a4*/ 	.word	0x00000001
        /*00a8*/ 	.word	0x00000001


	//----- nvinfo : EIATTR_CBANK_PARAM_SIZE
	.align		4
.L_31:
        /*00ac*/ 	.byte	0x03, 0x19
        /*00ae*/ 	.short	0x003c


	//----- nvinfo : EIATTR_PARAM_CBANK
	.align		4
        /*00b0*/ 	.byte	0x04, 0x0a
        /*00b2*/ 	.short	(.L_33 - .L_32)
	.align		4
.L_32:
        /*00b4*/ 	.word	index@(.nv.constant0.triton_poi_fused__native_batch_norm_legit_no_training_add_mul_sigmoid_12)
        /*00b8*/ 	.short	0x0210
        /*00ba*/ 	.short	0x003c


	//----- nvinfo : EIATTR_SW_WAR
	.align		4
.L_33:
        /*00bc*/ 	.byte	0x04, 0x36
        /*00be*/ 	.short	(.L_35 - .L_34)
.L_34:
        /*00c0*/ 	.word	0x00000008
.L_35:


//--------------------- .nv.callgraph             --------------------------
	.section	.nv.callgraph,"",@"SHT_CUDA_CALLGRAPH"
	.align	4
	.sectionentsize	8
	.align		4
        /*0000*/ 	.word	0x00000000
	.align		4
        /*0004*/ 	.word	0xffffffff
	.align		4
        /*0008*/ 	.word	0x00000000
	.align		4
        /*000c*/ 	.word	0xfffffffe
	.align		4
        /*0010*/ 	.word	0x00000000
	.align		4
        /*0014*/ 	.word	0xfffffffd
	.align		4
        /*0018*/ 	.word	0x00000000
	.align		4
        /*001c*/ 	.word	0xfffffffc


//--------------------- .nv.constant4             --------------------------
	.section	.nv.constant4,"a",@progbits
	.align	8
	.align		8
.nv.constant4:
        /*0000*/ 	.dword	_$_str
	.align		8
        /*0008*/ 	.dword	_$_str_$_2


//--------------------- .text.triton_poi_fused__native_batch_norm_legit_no_training_add_mul_sigmoid_12 --------------------------
	.section	.text.triton_poi_fused__native_batch_norm_legit_no_training_add_mul_sigmoid_12,"ax",@progbits
	.align	128
        .global         triton_poi_fused__native_batch_norm_legit_no_training_add_mul_sigmoid_12
        .type           triton_poi_fused__native_batch_norm_legit_no_training_add_mul_sigmoid_12,@function
        .size           triton_poi_fused__native_batch_norm_legit_no_training_add_mul_sigmoid_12,(.L_x_1 - triton_poi_fused__native_batch_norm_legit_no_training_add_mul_sigmoid_12)
        .other          triton_poi_fused__native_batch_norm_legit_no_training_add_mul_sigmoid_12,@"STO_CUDA_ENTRY STV_DEFAULT"
triton_poi_fused__native_batch_norm_legit_no_training_add_mul_sigmoid_12:
.text.triton_poi_fused__native_batch_norm_legit_no_training_add_mul_sigmoid_12:
[----:B------:R-:W0:Y:S01]  /*0000*/  LDC R1, c[0x0][0x28] ;  /* 0x00000a00ff017b82 */ /* 0x000e220000000800 */
[----:B------:R-:W1:Y:S07]  /*0010*/  S2R R0, SR_TID.X ;  /* 0x0000000000007919 */ /* 0x000e6e0000002100 */
[----:B------:R-:W2:Y:S01]  /*0020*/  LDC.64 R14, c[0x0][0x228] ;  /* 0x00008a00ff0e7b82 */ /* 0x000ea20000000a00 */
[----:B------:R-:W-:Y:S01]  /*0030*/  ULDC.64 UR4, c[0x0][0x208] ;  /* 0x0000820000047ab9 */ /* 0x000fe20000000a00 */
[----:B------:R-:W3:Y:S06]  /*0040*/  S2R R5, SR_CTAID.X ;  /* 0x0000000000057919 */ /* 0x000eec0000002500 */
[----:B------:R-:W4:Y:S08]  /*0050*/  LDC.64 R10, c[0x0][0x218] ;  /* 0x00008600ff0a7b82 */ /* 0x000f300000000a00 */
[----:B------:R-:W5:Y:S08]  /*0060*/  LDC.64 R12, c[0x0][0x220] ;  /* 0x00008800ff0c7b82 */ /* 0x000f700000000a00 */
[----:B------:R-:W4:Y:S01]  /*0070*/  LDC.64 R8, c[0x0][0x230] ;  /* 0x00008c00ff087b82 */ /* 0x000f220000000a00 */
[----:B-1----:R-:W-:-:S07]  /*0080*/  SHF.L.U32 R0, R0, 0x1, RZ ;  /* 0x0000000100007819 */ /* 0x002fce00000006ff */
[----:B------:R-:W1:Y:S01]  /*0090*/  LDC.64 R18, c[0x0][0x238] ;  /* 0x00008e00ff127b82 */ /* 0x000e620000000a00 */
[----:B---3--:R-:W-:Y:S02]  /*00a0*/  SHF.R.S32.HI R3, RZ, 0x17, R5 ;  /* 0x00000017ff037819 */ /* 0x008fe40000011405 */
[----:B------:R-:W-:Y:S02]  /*00b0*/  LOP3.LUT R0, R0, 0xfe, RZ, 0xc0, !PT ;  /* 0x000000fe00007812 */ /* 0x000fe400078ec0ff */
[----:B------:R-:W-:Y:S02]  /*00c0*/  SGXT R3, R3, 0x1 ;  /* 0x000000010303781a */ /* 0x000fe40000000200 */
[----:B------:R-:W-:Y:S02]  /*00d0*/  CS2R R6, SRZ ;  /* 0x0000000000067805 */ /* 0x000fe4000001ff00 */
[----:B------:R-:W-:Y:S02]  /*00e0*/  LEA R0, R5, R0, 0x8 ;  /* 0x0000000005007211 */ /* 0x000fe400078e40ff */
[----:B------:R-:W-:Y:S01]  /*00f0*/  CS2R R4, SRZ ;  /* 0x0000000000047805 */ /* 0x000fe2000001ff00 */
[----:B------:R-:W3:Y:S01]  /*0100*/  LDC.64 R20, c[0x0][0x240] ;  /* 0x00009000ff147b82 */ /* 0x000ee20000000a00 */
[----:B------:R-:W-:-:S02]  /*0110*/  LEA.HI R3, R3, R0, RZ, 0x4 ;  /* 0x0000000003037211 */ /* 0x000fc400078f20ff */
[----:B------:R-:W-:Y:S02]  /*0120*/  ISETP.GE.AND P0, PT, R0, 0x400, PT ;  /* 0x000004000000780c */ /* 0x000fe40003f06270 */
[----:B------:R-:W-:-:S04]  /*0130*/  SHF.R.S32.HI R3, RZ, 0x4, R3 ;  /* 0x00000004ff037819 */ /* 0x000fc80000011403 */
[----:B------:R-:W-:-:S04]  /*0140*/  LEA.HI R2, R3, R3, RZ, 0x4 ;  /* 0x0000000303027211 */ /* 0x000fc800078f20ff */
[----:B------:R-:W-:-:S04]  /*0150*/  LOP3.LUT R2, R2, 0xfffffff0, RZ, 0xc0, !PT ;  /* 0xfffffff002027812 */ /* 0x000fc800078ec0ff */
[----:B------:R-:W-:-:S05]  /*0160*/  IADD3 R17, R3, -R2, RZ ;  /* 0x8000000203117210 */ /* 0x000fca0007ffe0ff */
[----:B--2---:R-:W-:-:S05]  /*0170*/  IMAD.WIDE R14, R17, 0x4, R14 ;  /* 0x00000004110e7825 */ /* 0x004fca00078e020e */
[----:B------:R-:W2:Y:S04]  /*0180*/  @!P0 LDG.E.EL R4, desc[UR4][R14.64] ;  /* 0x000000040e048981 */ /* 0x000ea8000c2e1900 */
[----:B------:R1:W2:Y:S01]  /*0190*/  @!P0 LDG.E.EL R5, desc[UR4][R14.64] ;  /* 0x000000040e058981 */ /* 0x0002a2000c2e1900 */
[----:B------:R-:W-:Y:S01]  /*01a0*/  CS2R R2, SRZ ;  /* 0x0000000000027805 */ /* 0x000fe2000001ff00 */
[----:B----4-:R-:W-:-:S04]  /*01b0*/  IMAD.WIDE R10, R0, 0x4, R10 ;  /* 0x00000004000a7825 */ /* 0x010fc800078e020a */
[----:B-----5:R-:W-:Y:S01]  /*01c0*/  IMAD.WIDE R12, R17, 0x4, R12 ;  /* 0x00000004110c7825 */ /* 0x020fe200078e020c */
[----:B------:R4:W5:Y:S01]  /*01d0*/  @!P0 LDG.E.64 R2, desc[UR4][R10.64] ;  /* 0x000000040a028981 */ /* 0x000962000c1e1b00 */
[----:B-1----:R-:W-:-:S03]  /*01e0*/  CS2R R14, SRZ ;  /* 0x00000000000e7805 */ /* 0x002fc6000001ff00 */
[----:B------:R-:W5:Y:S01]  /*01f0*/  @!P0 LDG.E.EL R7, desc[UR4][R12.64] ;  /* 0x000000040c078981 */ /* 0x000f62000c2e1900 */
[----:B0-----:R-:W-:-:S04]  /*0200*/  IMAD.WIDE R8, R17, 0x4, R8 ;  /* 0x0000000411087825 */ /* 0x001fc800078e0208 */
[----:B------:R-:W-:Y:S01]  /*0210*/  IMAD.WIDE R18, R17, 0x4, R18 ;  /* 0x0000000411127825 */ /* 0x000fe200078e0212 */
[----:B------:R0:W5:Y:S01]  /*0220*/  @!P0 LDG.E.EL R14, desc[UR4][R12.64] ;  /* 0x000000040c0e8981 */ /* 0x000162000c2e1900 */
[----:B------:R-:W-:-:S03]  /*0230*/  CS2R R16, SRZ ;  /* 0x0000000000107805 */ /* 0x000fc6000001ff00 */
[----:B------:R-:W5:Y:S04]  /*0240*/  @!P0 LDG.E.EL R15, desc[UR4][R8.64] ;  /* 0x00000004080f8981 */ /* 0x000f68000c2e1900 */
[----:B------:R-:W5:Y:S04]  /*0250*/  @!P0 LDG.E.EL R6, desc[UR4][R18.64] ;  /* 0x0000000412068981 */ /* 0x000f68000c2e1900 */
[----:B------:R1:W5:Y:S04]  /*0260*/  @!P0 LDG.E.EL R17, desc[UR4][R8.64] ;  /* 0x0000000408118981 */ /* 0x000368000c2e1900 */
[----:B------:R-:W5:Y:S01]  /*0270*/  @!P0 LDG.E.EL R16, desc[UR4][R18.64] ;  /* 0x0000000412108981 */ /* 0x000f62000c2e1900 */
[----:B----4-:R-:W-:Y:S01]  /*0280*/  CS2R R10, SRZ ;  /* 0x00000000000a7805 */ /* 0x010fe2000001ff00 */
[----:B---3--:R-:W-:-:S05]  /*0290*/  IMAD.WIDE R20, R0, 0x4, R20 ;  /* 0x0000000400147825 */ /* 0x008fca00078e0214 */
[----:B------:R-:W3:Y:S01]  /*02a0*/  @!P0 LDG.E.64 R10, desc[UR4][R20.64] ;  /* 0x00000004140a8981 */ /* 0x000ee2000c1e1b00 */
[----:B--2---:R-:W-:-:S04]  /*02b0*/  FADD R4, R4, 0.0010000000474974513054 ;  /* 0x3a83126f04047421 */ /* 0x004fc80000000000 */
[----:B0-----:R-:W0:Y:S01]  /*02c0*/  MUFU.SQRT R12, R4 ;  /* 0x00000004000c7308 */ /* 0x001e220000002000 */
[----:B------:R-:W-:-:S07]  /*02d0*/  FADD R5, R5, 0.0010000000474974513054 ;  /* 0x3a83126f05057421 */ /* 0x000fce0000000000 */
[----:B------:R-:W2:Y:S01]  /*02e0*/  MUFU.SQRT R13, R5 ;  /* 0x00000005000d7308 */ /* 0x000ea20000002000 */
[C---:B0-----:R-:W-:Y:S02]  /*02f0*/  FSETP.GT.AND P1, PT, R12.reuse, 8.50705917302346158658e+37, PT ;  /* 0x7e8000000c00780b */ /* 0x041fe40003f24000 */
[----:B------:R-:W-:Y:S02]  /*0300*/  FSETP.GEU.AND P3, PT, R12, 1.175494350822287508e-38, PT ;  /* 0x008000000c00780b */ /* 0x000fe40003f6e000 */
[C---:B--2---:R-:W-:Y:S02]  /*0310*/  FSETP.GT.AND P2, PT, R13.reuse, 8.50705917302346158658e+37, PT ;  /* 0x7e8000000d00780b */ /* 0x044fe40003f44000 */
[----:B------:R-:W-:-:S07]  /*0320*/  FSETP.GEU.AND P4, PT, R13, 1.175494350822287508e-38, PT ;  /* 0x008000000d00780b */ /* 0x000fce0003f8e000 */
[----:B------:R-:W-:Y:S01]  /*0330*/  @P1 FMUL R12, R12, 0.25 ;  /* 0x3e8000000c0c1820 */ /* 0x000fe20000400000 */
[----:B------:R-:W-:-:S03]  /*0340*/  HFMA2.MMA R4, -RZ, RZ, 1.625, 0 ;  /* 0x3e800000ff047435 */ /* 0x000fc600000001ff */
[----:B------:R-:W-:Y:S01]  /*0350*/  @!P3 FMUL R12, R12, 16777216 ;  /* 0x4b8000000c0cb820 */ /* 0x000fe20000400000 */
[----:B------:R-:W-:-:S05]  /*0360*/  @P2 FMUL R13, R13, 0.25 ;  /* 0x3e8000000d0d2820 */ /* 0x000fca0000400000 */
[----:B------:R-:W0:Y:S01]  /*0370*/  MUFU.RCP R12, R12 ;  /* 0x0000000c000c7308 */ /* 0x000e220000001000 */
[----:B------:R-:W-:Y:S01]  /*0380*/  @!P4 FMUL R13, R13, 16777216 ;  /* 0x4b8000000d0dc820 */ /* 0x000fe20000400000 */
[----:B------:R-:W-:-:S06]  /*0390*/  FSEL R5, R4, 1, P1 ;  /* 0x3f80000004057808 */ /* 0x000fcc0000800000 */
[----:B------:R-:W2:Y:S01]  /*03a0*/  MUFU.RCP R13, R13 ;  /* 0x0000000d000d7308 */ /* 0x000ea20000001000 */
[----:B------:R-:W-:Y:S01]  /*03b0*/  @!P3 FMUL R5, R5, 16777216 ;  /* 0x4b8000000505b820 */ /* 0x000fe20000400000 */
[----:B-1----:R-:W-:Y:S01]  /*03c0*/  FSEL R8, R4, 1, P2 ;  /* 0x3f80000004087808 */ /* 0x002fe20001000000 */
[----:B-----5:R-:W-:Y:S02]  /*03d0*/  FADD R2, -R7, R2 ;  /* 0x0000000207027221 */ /* 0x020fe40000000100 */
[----:B0-----:R-:W-:Y:S02]  /*03e0*/  FMUL R5, R12, R5 ;  /* 0x000000050c057220 */ /* 0x001fe40000400000 */
[----:B------:R-:W-:Y:S01]  /*03f0*/  @!P4 FMUL R8, R8, 16777216 ;  /* 0x4b8000000808c820 */ /* 0x000fe20000400000 */
[----:B------:R-:W-:Y:S01]  /*0400*/  FADD R3, -R14, R3 ;  /* 0x000000030e037221 */ /* 0x000fe20000000100 */
[----:B------:R-:W-:Y:S02]  /*0410*/  FMUL R5, R2, R5 ;  /* 0x0000000502057220 */ /* 0x000fe40000400000 */
[----:B--2---:R-:W-:-:S02]  /*0420*/  FMUL R8, R13, R8 ;  /* 0x000000080d087220 */ /* 0x004fc40000400000 */
[----:B------:R-:W-:Y:S02]  /*0430*/  FFMA R5, R5, R15, R6 ;  /* 0x0000000f05057223 */ /* 0x000fe40000000006 */
[----:B------:R-:W-:Y:S02]  /*0440*/  FMUL R3, R3, R8 ;  /* 0x0000000803037220 */ /* 0x000fe40000400000 */
[----:B------:R-:W-:Y:S02]  /*0450*/  FADD R2, RZ, -R5 ;  /* 0x80000005ff027221 */ /* 0x000fe40000000000 */
[----:B------:R-:W-:Y:S02]  /*0460*/  FFMA R16, R3, R17, R16 ;  /* 0x0000001103107223 */ /* 0x000fe40000000010 */
[----:B------:R-:W-:Y:S02]  /*0470*/  FMUL R3, R2, 1.4426950216293334961 ;  /* 0x3fb8aa3b02037820 */ /* 0x000fe40000400000 */
[----:B------:R-:W-:-:S04]  /*0480*/  FADD R2, RZ, -R16 ;  /* 0x80000010ff027221 */ /* 0x000fc80000000000 */
[----:B------:R-:W-:Y:S01]  /*0490*/  FMUL R6, R2, 1.4426950216293334961 ;  /* 0x3fb8aa3b02067820 */ /* 0x000fe20000400000 */
[----:B------:R-:W-:-:S04]  /*04a0*/  FSETP.GEU.AND P1, PT, R3, -126, PT ;  /* 0xc2fc00000300780b */ /* 0x000fc80003f2e000 */
[----:B------:R-:W-:-:S09]  /*04b0*/  FSETP.GEU.AND P2, PT, R6, -126, PT ;  /* 0xc2fc00000600780b */ /* 0x000fd20003f4e000 */
[----:B------:R-:W-:-:S04]  /*04c0*/  @!P1 FMUL R3, R3, 0.5 ;  /* 0x3f00000003039820 */ /* 0x000fc80000400000 */
[----:B------:R-:W-:Y:S01]  /*04d0*/  @!P2 FMUL R6, R6, 0.5 ;  /* 0x3f0000000606a820 */ /* 0x000fe20000400000 */
[----:B------:R-:W0:Y:S08]  /*04e0*/  MUFU.EX2 R2, R3 ;  /* 0x0000000300027308 */ /* 0x000e300000000800 */
[----:B------:R-:W1:Y:S01]  /*04f0*/  MUFU.EX2 R7, R6 ;  /* 0x0000000600077308 */ /* 0x000e620000000800 */
[----:B0-----:R-:W-:-:S04]  /*0500*/  @!P1 FMUL R2, R2, R2 ;  /* 0x0000000202029220 */ /* 0x001fc80000400000 */
[----:B------:R-:W-:Y:S02]  /*0510*/  FADD R8, R2, 1 ;  /* 0x3f80000002087421 */ /* 0x000fe40000000000 */
[----:B------:R-:W0:Y:S01]  /*0520*/  LDC.64 R2, c[0x0][0x210] ;  /* 0x00008400ff027b82 */ /* 0x000e220000000a00 */
[----:B-1----:R-:W-:-:S04]  /*0530*/  @!P2 FMUL R7, R7, R7 ;  /* 0x000000070707a220 */ /* 0x002fc80000400000 */
[----:B------:R-:W-:Y:S01]  /*0540*/  FADD R7, R7, 1 ;  /* 0x3f80000007077421 */ /* 0x000fe20000000000 */
[----:B------:R-:W-:-:S04]  /*0550*/  FSETP.GT.AND P1, PT, R8, 8.50705917302346158658e+37, PT ;  /* 0x7e8000000800780b */ /* 0x000fc80003f24000 */
[----:B------:R-:W-:-:S09]  /*0560*/  FSETP.GT.AND P2, PT, R7, 8.50705917302346158658e+37, PT ;  /* 0x7e8000000700780b */ /* 0x000fd20003f44000 */
[----:B------:R-:W-:-:S04]  /*0570*/  @P1 FMUL R8, R8, 0.25 ;  /* 0x3e80000008081820 */ /* 0x000fc80000400000 */
[----:B------:R-:W-:Y:S02]  /*0580*/  @P2 FMUL R7, R7, 0.25 ;  /* 0x3e80000007072820 */ /* 0x000fe40000400000 */
[----:B------:R-:W1:Y:S08]  /*0590*/  MUFU.RCP R8, R8 ;  /* 0x0000000800087308 */ /* 0x000e700000001000 */
[----:B------:R-:W2:Y:S01]  /*05a0*/  MUFU.RCP R7, R7 ;  /* 0x0000000700077308 */ /* 0x000ea20000001000 */
[----:B------:R-:W-:-:S02]  /*05b0*/  FSEL R9, R4, 1, P1 ;  /* 0x3f80000004097808 */ /* 0x000fc40000800000 */
[----:B------:R-:W-:-:S03]  /*05c0*/  FSEL R4, R4, 1, P2 ;  /* 0x3f80000004047808 */ /* 0x000fc60001000000 */
[----:B-1----:R-:W-:Y:S01]  /*05d0*/  FMUL R9, R8, R9 ;  /* 0x0000000908097220 */ /* 0x002fe20000400000 */
[----:B0-----:R-:W-:-:S04]  /*05e0*/  IMAD.WIDE R2, R0, 0x4, R2 ;  /* 0x0000000400027825 */ /* 0x001fc800078e0202 */
[----:B---3--:R-:W-:Y:S01]  /*05f0*/  FFMA R10, R5, R9, R10 ;  /* 0x00000009050a7223 */ /* 0x008fe2000000000a */
[----:B--2---:R-:W-:-:S04]  /*0600*/  FMUL R4, R7, R4 ;  /* 0x0000000407047220 */ /* 0x004fc80000400000 */
[----:B------:R-:W-:Y:S01]  /*0610*/  FFMA R11, R16, R4, R11 ;  /* 0x00000004100b7223 */ /* 0x000fe2000000000b */
[----:B------:R-:W-:Y:S06]  /*0620*/  @P0 EXIT ;  /* 0x000000000000094d */ /* 0x000fec0003800000 */
[----:B------:R-:W-:Y:S01]  /*0630*/  STG.E.64 desc[UR4][R2.64], R10 ;  /* 0x0000000a02007986 */ /* 0x000fe2000c101b04 */
[----:B------:R-:W-:Y:S05]  /*0640*/  EXIT ;  /* 0x000000000000794d */ /* 0x000fea0003800000 */
.L_x_0:
[----:B------:R-:W-:-:S00]  /*0650*/  BRA `(.L_x_0) ;  /* 0xfffffffc00fc7947 */ /* 0x000fc0000383ffff */
[----:B------:R-:W-:-:S00]  /*0660*/  NOP ;  /* 0x0000000000007918 */ /* 0x000fc00000000000 */
        /* <DEDUP_REMOVED lines=9> */
.L_x_1:


//--------------------- .nv.global.init           --------------------------
	.section	.nv.global.init,"aw",@progbits
.nv.global.init:
	.type		_$_str,@object
	.size		_$_str,(_$_str_$_2 - _$_str)
_$_str:
        /*0000*/ 	.byte	0x5f, 0x5f, 0x43, 0x55, 0x44, 0x41, 0x5f, 0x46, 0x54, 0x5a, 0x00
	.type		_$_str_$_2,@object
	.size		_$_str_$_2,(.L_1 - _$_str_$_2)
_$_str_$_2:
        /*000b*/ 	.byte	0x5f, 0x5f, 0x43, 0x55, 0x44, 0x41, 0x5f, 0x50, 0x52, 0x45, 0x43, 0x5f, 0x53, 0x51, 0x52, 0x54
        /*001b*/ 	.byte	0x00
.L_1:


//--------------------- .nv.constant0.triton_poi_fused__native_batch_norm_legit_no_training_add_mul_sigmoid_12 --------------------------
	.section	.nv.constant0.triton_poi_fused__native_batch_norm_legit_no_training_add_mul_sigmoid_12,"a",@progbits
	.sectionflags	@""
	.align	4
.nv.constant0.triton_poi_fused__native_batch_norm_legit_no_training_add_mul_sigmoid_12:
	.zero		588
